//
// Generated by NVIDIA NVVM Compiler
//
// Compiler Build ID: CL-36424714
// Cuda compilation tools, release 13.0, V13.0.88
// Based on NVVM 20.0.0
//

.version 9.0
.target sm_100
.address_size 64

	// .globl	_Z16sumMatrixOnGPU2DPfS_S_ii

.visible .entry _Z16sumMatrixOnGPU2DPfS_S_ii(
	.param .u64 .ptr .align 1 _Z16sumMatrixOnGPU2DPfS_S_ii_param_0,
	.param .u64 .ptr .align 1 _Z16sumMatrixOnGPU2DPfS_S_ii_param_1,
	.param .u64 .ptr .align 1 _Z16sumMatrixOnGPU2DPfS_S_ii_param_2,
	.param .u32 _Z16sumMatrixOnGPU2DPfS_S_ii_param_3,
	.param .u32 _Z16sumMatrixOnGPU2DPfS_S_ii_param_4
)
{
	.reg .pred 	%p<4>;
	.reg .b32 	%r<14>;
	.reg .b32 	%f<4>;
	.reg .b64 	%rd<11>;

	ld.param.u64 	%rd1, [_Z16sumMatrixOnGPU2DPfS_S_ii_param_0];
	ld.param.u64 	%rd2, [_Z16sumMatrixOnGPU2DPfS_S_ii_param_1];
	ld.param.u64 	%rd3, [_Z16sumMatrixOnGPU2DPfS_S_ii_param_2];
	ld.param.u32 	%r3, [_Z16sumMatrixOnGPU2DPfS_S_ii_param_3];
	ld.param.u32 	%r4, [_Z16sumMatrixOnGPU2DPfS_S_ii_param_4];
	mov.u32 	%r6, %tid.x;
	mov.u32 	%r7, %ctaid.x;
	mov.u32 	%r8, %ntid.x;
	mad.lo.s32 	%r1, %r7, %r8, %r6;
	mov.u32 	%r9, %tid.y;
	mov.u32 	%r10, %ctaid.y;
	mov.u32 	%r11, %ntid.y;
	mad.lo.s32 	%r12, %r10, %r11, %r9;
	setp.ge.u32 	%p1, %r1, %r3;
	setp.ge.u32 	%p2, %r12, %r4;
	or.pred  	%p3, %p1, %p2;
	@%p3 bra 	$L__BB0_2;
	cvta.to.global.u64 	%rd4, %rd1;
	cvta.to.global.u64 	%rd5, %rd2;
	cvta.to.global.u64 	%rd6, %rd3;
	mad.lo.s32 	%r13, %r3, %r12, %r1;
	mul.wide.u32 	%rd7, %r13, 4;
	add.s64 	%rd8, %rd4, %rd7;
	ld.global.f32 	%f1, [%rd8];
	add.s64 	%rd9, %rd5, %rd7;
	ld.global.f32 	%f2, [%rd9];
	add.f32 	%f3, %f1, %f2;
	add.s64 	%rd10, %rd6, %rd7;
	st.global.f32 	[%rd10], %f3;
$L__BB0_2:
	ret;

}


// ===== COMPILED SASS (sm_100) =====

	.target	sm_100

	.elftype	@"ET_EXEC"


//--------------------- .note.nv.tkinfo           --------------------------
	.section	.note.nv.tkinfo,"",@"SHT_NOTE"
	.sectionflags	@"SHF_NOTE_NV_TKINFO"
	.tkinfo
        /*0018*/ 	.word	0x00000002
        /*0030*/ 	.string	""
        /*0030*/ 	.string	"ptxas"
        /*0030*/ 	.string	"Cuda compilation tools, release 13.0, V13.0.88"
        /*0030*/ 	.string	"Build cuda_13.0.r13.0/compiler.36424714_0"
        /*0030*/ 	.string	"-arch sm_100 -m 64 "



//--------------------- .note.nv.cuinfo           --------------------------
	.section	.note.nv.cuinfo,"",@"SHT_NOTE"
	.sectionflags	@"SHF_NOTE_NV_CUINFO"
        /*0018*/ 	.short	0x0002
        /*001a*/ 	.short	0x0064
        /*001c*/ 	.short	0x0082
	.zero		2


//--------------------- .nv.info                  --------------------------
	.section	.nv.info,"",@"SHT_CUDA_INFO"
	.align	4


	//----- nvinfo : EIATTR_REGCOUNT
	.align		4
        /*0000*/ 	.byte	0x04, 0x2f
        /*0002*/ 	.short	(.L_1 - .L_0)
	.align		4
.L_0:
        /*0004*/ 	.word	index@(_Z16sumMatrixOnGPU2DPfS_S_ii)
        /*0008*/ 	.word	0x0000000c


	//----- nvinfo : EIATTR_FRAME_SIZE
	.align		4
.L_1:
        /*000c*/ 	.byte	0x04, 0x11
        /*000e*/ 	.short	(.L_3 - .L_2)
	.align		4
.L_2:
        /*0010*/ 	.word	index@(_Z16sumMatrixOnGPU2DPfS_S_ii)
        /*0014*/ 	.word	0x00000000


	//----- nvinfo : EIATTR_MIN_STACK_SIZE
	.align		4
.L_3:
        /*0018*/ 	.byte	0x04, 0x12
        /*001a*/ 	.short	(.L_5 - .L_4)
	.align		4
.L_4:
        /*001c*/ 	.word	index@(_Z16sumMatrixOnGPU2DPfS_S_ii)
        /*0020*/ 	.word	0x00000000
.L_5:


//--------------------- .nv.compat                --------------------------
	.section	.nv.compat,"",@"SHT_CUDA_COMPAT_INFO"
	.align	4
        /*0000*/ 	.byte	0x02, 0x09, 0x00, 0x00, 0x02, 0x02, 0x01, 0x00, 0x02, 0x05, 0x05, 0x00, 0x03, 0x07, 0x01, 0x01
        /*0010*/ 	.byte	0x02, 0x03, 0x00, 0x00, 0x02, 0x06, 0x01, 0x00, 0x04, 0x0b, 0x08, 0x00, 0x09, 0x00, 0x00, 0x00
        /*0020*/ 	.byte	0x00, 0x00, 0x00, 0x00


//--------------------- .nv.info._Z16sumMatrixOnGPU2DPfS_S_ii --------------------------
	.section	.nv.info._Z16sumMatrixOnGPU2DPfS_S_ii,"",@"SHT_CUDA_INFO"
	.sectionflags	@""
	.align	4


	//----- nvinfo : EIATTR_CUDA_API_VERSION
	.align		4
        /*0000*/ 	.byte	0x04, 0x37
        /*0002*/ 	.short	(.L_7 - .L_6)
.L_6:
        /*0004*/ 	.word	0x00000082


	//----- nvinfo : EIATTR_KPARAM_INFO
	.align		4
.L_7:
        /*0008*/ 	.byte	0x04, 0x17
        /*000a*/ 	.short	(.L_9 - .L_8)
.L_8:
        /*000c*/ 	.word	0x00000000
        /*0010*/ 	.short	0x0004
        /*0012*/ 	.short	0x001c
        /*0014*/ 	.byte	0x00, 0xf0, 0x11, 0x00


	//----- nvinfo : EIATTR_KPARAM_INFO
	.align		4
.L_9:
        /*0018*/ 	.byte	0x04, 0x17
        /*001a*/ 	.short	(.L_11 - .L_10)
.L_10:
        /*001c*/ 	.word	0x00000000
        /*0020*/ 	.short	0x0003
        /*0022*/ 	.short	0x0018
        /*0024*/ 	.byte	0x00, 0xf0, 0x11, 0x00


	//----- nvinfo : EIATTR_KPARAM_INFO
	.align		4
.L_11:
        /*0028*/ 	.byte	0x04, 0x17
        /*002a*/ 	.short	(.L_13 - .L_12)
.L_12:
        /*002c*/ 	.word	0x00000000
        /*0030*/ 	.short	0x0002
        /*0032*/ 	.short	0x0010
        /*0034*/ 	.byte	0x00, 0xf5, 0x21, 0x00


	//----- nvinfo : EIATTR_KPARAM_INFO
	.align		4
.L_13:
        /*0038*/ 	.byte	0x04, 0x17
        /*003a*/ 	.short	(.L_15 - .L_14)
.L_14:
        /*003c*/ 	.word	0x00000000
        /*0040*/ 	.short	0x0001
        /*0042*/ 	.short	0x0008
        /*0044*/ 	.byte	0x00, 0xf5, 0x21, 0x00


	//----- nvinfo : EIATTR_KPARAM_INFO
	.align		4
.L_15:
        /*0048*/ 	.byte	0x04, 0x17
        /*004a*/ 	.short	(.L_17 - .L_16)
.L_16:
        /*004c*/ 	.word	0x00000000
        /*0050*/ 	.short	0x0000
        /*0052*/ 	.short	0x0000
        /*0054*/ 	.byte	0x00, 0xf5, 0x21, 0x00


	//----- nvinfo : EIATTR_SPARSE_MMA_MASK
	.align		4
.L_17:
        /*0058*/ 	.byte	0x03, 0x50
        /*005a*/ 	.short	0x0000


	//----- nvinfo : EIATTR_MAXREG_COUNT
	.align		4
        /*005c*/ 	.byte	0x03, 0x1b
        /*005e*/ 	.short	0x00ff


	//----- nvinfo : EIATTR_MERCURY_ISA_VERSION
	.align		4
        /*0060*/ 	.byte	0x03, 0x5f
        /*0062*/ 	.short	0x0101


	//----- nvinfo : EIATTR_VRC_CTA_INIT_COUNT
	.align		4
        /*0064*/ 	.byte	0x02, 0x4a
	.zero		1
	.zero		1


	//----- nvinfo : EIATTR_EXIT_INSTR_OFFSETS
	.align		4
        /*0068*/ 	.byte	0x04, 0x1c
        /*006a*/ 	.short	(.L_19 - .L_18)


	//   ....[0]....
.L_18:
        /*006c*/ 	.word	0x000000c0


	//   ....[1]....
        /*0070*/ 	.word	0x00000190


	//----- nvinfo : EIATTR_CBANK_PARAM_SIZE
	.align		4
.L_19:
        /*0074*/ 	.byte	0x03, 0x19
        /*0076*/ 	.short	0x0020


	//----- nvinfo : EIATTR_PARAM_CBANK
	.align		4
        /*0078*/ 	.byte	0x04, 0x0a
        /*007a*/ 	.short	(.L_21 - .L_20)
	.align		4
.L_20:
        /*007c*/ 	.word	index@(.nv.constant0._Z16sumMatrixOnGPU2DPfS_S_ii)
        /*0080*/ 	.short	0x0380
        /*0082*/ 	.short	0x0020


	//----- nvinfo : EIATTR_SW_WAR
	.align		4
.L_21:
        /*0084*/ 	.byte	0x04, 0x36
        /*0086*/ 	.short	(.L_23 - .L_22)
.L_22:
        /*0088*/ 	.word	0x00000008
.L_23:


//--------------------- .nv.callgraph             --------------------------
	.section	.nv.callgraph,"",@"SHT_CUDA_CALLGRAPH"
	.align	4
	.sectionentsize	8
	.align		4
        /*0000*/ 	.word	0x00000000
	.align		4
        /*0004*/ 	.word	0xffffffff
	.align		4
        /*0008*/ 	.word	0x00000000
	.align		4
        /*000c*/ 	.word	0xfffffffe
	.align		4
        /*0010*/ 	.word	0x00000000
	.align		4
        /*0014*/ 	.word	0xfffffffd
	.align		4
        /*0018*/ 	.word	0x00000000
	.align		4
        /*001c*/ 	.word	0xfffffffc


//--------------------- .text._Z16sumMatrixOnGPU2DPfS_S_ii --------------------------
	.section	.text._Z16sumMatrixOnGPU2DPfS_S_ii,"ax",@progbits
	.align	128
        .global         _Z16sumMatrixOnGPU2DPfS_S_ii
        .type           _Z16sumMatrixOnGPU2DPfS_S_ii,@function
        .size           _Z16sumMatrixOnGPU2DPfS_S_ii,(.L_x_1 - _Z16sumMatrixOnGPU2DPfS_S_ii)
        .other          _Z16sumMatrixOnGPU2DPfS_S_ii,@"STO_CUDA_ENTRY STV_DEFAULT"
_Z16sumMatrixOnGPU2DPfS_S_ii:
.text._Z16sumMatrixOnGPU2DPfS_S_ii:
[----:B------:R-:W-:Y:S01]  /*0000*/  LDC R1, c[0x0][0x37c] ;  /* 0x0000df00ff017b82 */ /* 0x000fe20000000800 */
[----:B------:R-:W0:Y:S07]  /*0010*/  S2R R7, SR_TID.Y ;  /* 0x0000000000077919 */ /* 0x000e2e0000002200 */
[----:B------:R-:W1:Y:S01]  /*0020*/  LDC R3, c[0x0][0x360] ;  /* 0x0000d800ff037b82 */ /* 0x000e620000000800 */
[----:B------:R-:W2:Y:S01]  /*0030*/  LDCU.64 UR6, c[0x0][0x398] ;  /* 0x00007300ff0677ac */ /* 0x000ea20008000a00 */
[----:B------:R-:W1:Y:S06]  /*0040*/  S2R R0, SR_TID.X ;  /* 0x0000000000007919 */ /* 0x000e6c0000002100 */
[----:B------:R-:W0:Y:S08]  /*0050*/  S2UR UR5, SR_CTAID.Y ;  /* 0x00000000000579c3 */ /* 0x000e300000002600 */
[----:B------:R-:W0:Y:S08]  /*0060*/  LDC R2, c[0x0][0x364] ;  /* 0x0000d900ff027b82 */ /* 0x000e300000000800 */
[----:B------:R-:W1:Y:S01]  /*0070*/  S2UR UR4, SR_CTAID.X ;  /* 0x00000000000479c3 */ /* 0x000e620000002500 */
[----:B0-----:R-:W-:-:S05]  /*0080*/  IMAD R7, R2, UR5, R7 ;  /* 0x0000000502077c24 */ /* 0x001fca000f8e0207 */
[----:B--2---:R-:W-:Y:S01]  /*0090*/  ISETP.GE.U32.AND P0, PT, R7, UR7, PT ;  /* 0x0000000707007c0c */ /* 0x004fe2000bf06070 */
[----:B-1----:R-:W-:-:S05]  /*00a0*/  IMAD R0, R3, UR4, R0 ;  /* 0x0000000403007c24 */ /* 0x002fca000f8e0200 */
[----:B------:R-:W-:-:S13]  /*00b0*/  ISETP.GE.U32.OR P0, PT, R0, UR6, P0 ;  /* 0x0000000600007c0c */ /* 0x000fda0008706470 */
[----:B------:R-:W-:Y:S05]  /*00c0*/  @P0 EXIT ;  /* 0x000000000000094d */ /* 0x000fea0003800000 */
[----:B------:R-:W0:Y:S01]  /*00d0*/  LDC.64 R2, c[0x0][0x380] ;  /* 0x0000e000ff027b82 */ /* 0x000e220000000a00 */
[----:B------:R-:W1:Y:S01]  /*00e0*/  LDCU.64 UR4, c[0x0][0x358] ;  /* 0x00006b00ff0477ac */ /* 0x000e620008000a00 */
[----:B------:R-:W-:-:S06]  /*00f0*/  IMAD R9, R7, UR6, R0 ;  /* 0x0000000607097c24 */ /* 0x000fcc000f8e0200 */
[----:B------:R-:W2:Y:S08]  /*0100*/  LDC.64 R4, c[0x0][0x388] ;  /* 0x0000e200ff047b82 */ /* 0x000eb00000000a00 */
[----:B------:R-:W3:Y:S01]  /*0110*/  LDC.64 R6, c[0x0][0x390] ;  /* 0x0000e400ff067b82 */ /* 0x000ee20000000a00 */
[----:B0-----:R-:W-:-:S06]  /*0120*/  IMAD.WIDE.U32 R2, R9, 0x4, R2 ;  /* 0x0000000409027825 */ /* 0x001fcc00078e0002 */
[----:B-1----:R-:W4:Y:S01]  /*0130*/  LDG.E R2, desc[UR4][R2.64] ;  /* 0x0000000402027981 */ /* 0x002f22000c1e1900 */
[----:B--2---:R-:W-:-:S06]  /*0140*/  IMAD.WIDE.U32 R4, R9, 0x4, R4 ;  /* 0x0000000409047825 */ /* 0x004fcc00078e0004 */
[----:B------:R-:W4:Y:S01]  /*0150*/  LDG.E R5, desc[UR4][R4.64] ;  /* 0x0000000404057981 */ /* 0x000f22000c1e1900 */
[----:B---3--:R-:W-:-:S04]  /*0160*/  IMAD.WIDE.U32 R6, R9, 0x4, R6 ;  /* 0x0000000409067825 */ /* 0x008fc800078e0006 */
[----:B----4-:R-:W-:-:S05]  /*0170*/  FADD R9, R2, R5 ;  /* 0x0000000502097221 */ /* 0x010fca0000000000 */
[----:B------:R-:W-:Y:S01]  /*0180*/  STG.E desc[UR4][R6.64], R9 ;  /* 0x0000000906007986 */ /* 0x000fe2000c101904 */
[----:B------:R-:W-:Y:S05]  /*0190*/  EXIT ;  /* 0x000000000000794d */ /* 0x000fea0003800000 */
.L_x_0:
[----:B------:R-:W-:-:S00]  /*01a0*/  BRA `(.L_x_0) ;  /* 0xfffffffc00fc7947 */ /* 0x000fc0000383ffff */
[----:B------:R-:W-:-:S00]  /*01b0*/  NOP ;  /* 0x0000000000007918 */ /* 0x000fc00000000000 */
        /* <DEDUP_REMOVED lines=12> */
.L_x_1:


//--------------------- .nv.shared.reserved.0     --------------------------
	.section	.nv.shared.reserved.0,"aw",@nobits
	.weak		__nv_reservedSMEM_offset_0_alias
	.size		__nv_reservedSMEM_offset_0_alias, 0, 64
	.other		__nv_reservedSMEM_offset_0_alias,@"STO_CUDA_RESERVED_SHARED STV_DEFAULT"
__nv_reservedSMEM_offset_0_alias:
	.zero		0
	.zero		64


//--------------------- .nv.constant0._Z16sumMatrixOnGPU2DPfS_S_ii --------------------------
	.section	.nv.constant0._Z16sumMatrixOnGPU2DPfS_S_ii,"a",@progbits
	.sectionflags	@""
	.align	4
.nv.constant0._Z16sumMatrixOnGPU2DPfS_S_ii:
	.zero		928


//--------------------- SYMBOLS --------------------------

	.type		.nv.reservedSmem.offset0,@object
	.size		.nv.reservedSmem.offset0,0x4
